	.headerflags	@"EF_CUDA_TEXMODE_UNIFIED EF_CUDA_64BIT_ADDRESS EF_CUDA_ACCELERATORS EF_CUDA_SM90 EF_CUDA_VIRTUAL_SM(EF_CUDA_SM90)"
	.elftype	@"ET_EXEC"


//--------------------- .nv.info                  --------------------------
	.section	.nv.info,"",@"SHT_CUDA_INFO"
	.align	4


	//----- nvinfo : EIATTR_REGCOUNT
	.align		4
        /*0000*/ 	.byte	0x04, 0x2f
        /*0002*/ 	.short	(.L_1 - .L_0)
	.align		4
.L_0:
        /*0004*/ 	.word	index@(triton_poi_fused_add_native_layer_norm_5)
        /*0008*/ 	.word	0x00000010


	//----- nvinfo : EIATTR_MIN_STACK_SIZE
	.align		4
.L_1:
        /*000c*/ 	.byte	0x04, 0x12
        /*000e*/ 	.short	(.L_3 - .L_2)
	.align		4
.L_2:
        /*0010*/ 	.word	index@(triton_poi_fused_add_native_layer_norm_5)
        /*0014*/ 	.word	0x00000000


	//----- nvinfo : EIATTR_FRAME_SIZE
	.align		4
.L_3:
        /*0018*/ 	.byte	0x04, 0x11
        /*001a*/ 	.short	(.L_5 - .L_4)
	.align		4
.L_4:
        /*001c*/ 	.word	index@(triton_poi_fused_add_native_layer_norm_5)
        /*0020*/ 	.word	0x00000000


	//----- nvinfo : EIATTR_MIN_STACK_SIZE
	.align		4
.L_5:
        /*0024*/ 	.byte	0x04, 0x12
        /*0026*/ 	.short	(.L_7 - .L_6)
	.align		4
.L_6:
        /*0028*/ 	.word	index@(triton_poi_fused_add_native_layer_norm_5)
        /*002c*/ 	.word	0x00000000
.L_7:


//--------------------- .nv.info.triton_poi_fused_add_native_layer_norm_5 --------------------------
	.section	.nv.info.triton_poi_fused_add_native_layer_norm_5,"",@"SHT_CUDA_INFO"
	.sectionflags	@""
	.align	4


	//----- nvinfo : EIATTR_CUDA_API_VERSION
	.align		4
        /*0000*/ 	.byte	0x04, 0x37
        /*0002*/ 	.short	(.L_9 - .L_8)
.L_8:
        /*0004*/ 	.word	0x0000007c


	//----- nvinfo : EIATTR_KPARAM_INFO
	.align		4
.L_9:
        /*0008*/ 	.byte	0x04, 0x17
        /*000a*/ 	.short	(.L_11 - .L_10)
.L_10:
        /*000c*/ 	.word	0x00000000
        /*0010*/ 	.short	0x0004
        /*0012*/ 	.short	0x001c
        /*0014*/ 	.byte	0x00, 0xf0, 0x11, 0x00


	//----- nvinfo : EIATTR_KPARAM_INFO
	.align		4
.L_11:
        /*0018*/ 	.byte	0x04, 0x17
        /*001a*/ 	.short	(.L_13 - .L_12)
.L_12:
        /*001c*/ 	.word	0x00000000
        /*0020*/ 	.short	0x0003
        /*0022*/ 	.short	0x0018
        /*0024*/ 	.byte	0x00, 0xf0, 0x11, 0x00


	//----- nvinfo : EIATTR_KPARAM_INFO
	.align		4
.L_13:
        /*0028*/ 	.byte	0x04, 0x17
        /*002a*/ 	.short	(.L_15 - .L_14)
.L_14:
        /*002c*/ 	.word	0x00000000
        /*0030*/ 	.short	0x0002
        /*0032*/ 	.short	0x0010
        /*0034*/ 	.byte	0x00, 0xf4, 0x21, 0x00


	//----- nvinfo : EIATTR_KPARAM_INFO
	.align		4
.L_15:
        /*0038*/ 	.byte	0x04, 0x17
        /*003a*/ 	.short	(.L_17 - .L_16)
.L_16:
        /*003c*/ 	.word	0x00000000
        /*0040*/ 	.short	0x0001
        /*0042*/ 	.short	0x0008
        /*0044*/ 	.byte	0x00, 0xf4, 0x21, 0x00


	//----- nvinfo : EIATTR_KPARAM_INFO
	.align		4
.L_17:
        /*0048*/ 	.byte	0x04, 0x17
        /*004a*/ 	.short	(.L_19 - .L_18)
.L_18:
        /*004c*/ 	.word	0x00000000
        /*0050*/ 	.short	0x0000
        /*0052*/ 	.short	0x0000
        /*0054*/ 	.byte	0x00, 0xf4, 0x21, 0x00


	//----- nvinfo : EIATTR_SPARSE_MMA_MASK
	.align		4
.L_19:
        /*0058*/ 	.byte	0x03, 0x50
        /*005a*/ 	.short	0x0000


	//----- nvinfo : EIATTR_MAXREG_COUNT
	.align		4
        /*005c*/ 	.byte	0x03, 0x1b
        /*005e*/ 	.short	0x00ff


	//----- nvinfo : EIATTR_EXIT_INSTR_OFFSETS
	.align		4
        /*0060*/ 	.byte	0x04, 0x1c
        /*0062*/ 	.short	(.L_21 - .L_20)


	//   ....[0]....
.L_20:
        /*0064*/ 	.word	0x00000390


	//   ....[1]....
        /*0068*/ 	.word	0x000003b0


	//----- nvinfo : EIATTR_REQNTID
	.align		4
.L_21:
        /*006c*/ 	.byte	0x04, 0x10
        /*006e*/ 	.short	(.L_23 - .L_22)
.L_22:
        /*0070*/ 	.word	0x00000020
        /*0074*/ 	.word	0x00000001
        /*0078*/ 	.word	0x00000001


	//----- nvinfo : EIATTR_CBANK_PARAM_SIZE
	.align		4
.L_23:
        /*007c*/ 	.byte	0x03, 0x19
        /*007e*/ 	.short	0x0020


	//----- nvinfo : EIATTR_PARAM_CBANK
	.align		4
        /*0080*/ 	.byte	0x04, 0x0a
        /*0082*/ 	.short	(.L_25 - .L_24)
	.align		4
.L_24:
        /*0084*/ 	.word	index@(.nv.constant0.triton_poi_fused_add_native_layer_norm_5)
        /*0088*/ 	.short	0x0210
        /*008a*/ 	.short	0x0020


	//----- nvinfo : EIATTR_SW_WAR
	.align		4
.L_25:
        /*008c*/ 	.byte	0x04, 0x36
        /*008e*/ 	.short	(.L_27 - .L_26)
.L_26:
        /*0090*/ 	.word	0x00000008
.L_27:


//--------------------- .nv.callgraph             --------------------------
	.section	.nv.callgraph,"",@"SHT_CUDA_CALLGRAPH"
	.align	4
	.sectionentsize	8
	.align		4
        /*0000*/ 	.word	0x00000000
	.align		4
        /*0004*/ 	.word	0xffffffff
	.align		4
        /*0008*/ 	.word	0x00000000
	.align		4
        /*000c*/ 	.word	0xfffffffe
	.align		4
        /*0010*/ 	.word	0x00000000
	.align		4
        /*0014*/ 	.word	0xfffffffd
	.align		4
        /*0018*/ 	.word	0x00000000
	.align		4
        /*001c*/ 	.word	0xfffffffc


//--------------------- .text.triton_poi_fused_add_native_layer_norm_5 --------------------------
	.section	.text.triton_poi_fused_add_native_layer_norm_5,"ax",@progbits
	.sectionflags	@"SHF_BARRIERS=1"
	.align	128
        .global         triton_poi_fused_add_native_layer_norm_5
        .type           triton_poi_fused_add_native_layer_norm_5,@function
        .size           triton_poi_fused_add_native_layer_norm_5,(.L_x_1 - triton_poi_fused_add_native_layer_norm_5)
        .other          triton_poi_fused_add_native_layer_norm_5,@"STO_CUDA_ENTRY STV_DEFAULT"
triton_poi_fused_add_native_layer_norm_5:
.text.triton_poi_fused_add_native_layer_norm_5:
[----:B------:R-:W0:Y:S02]  /*0000*/  LDC R1, c[0x0][0x28] ;  /* 0x00000a00ff017b82 */ /* 0x000e240000000800 */
[----:B------:R-:W1:Y:S01]  /*0010*/  S2R R0, SR_CTAID.Y ;  /* 0x0000000000007919 */ /* 0x000e620000002600 */
[----:B------:R-:W2:Y:S01]  /*0020*/  LDC.64 R2, c[0x0][0x218] ;  /* 0x00008600ff027b82 */ /* 0x000ea20000000a00 */
[----:B------:R-:W-:Y:S01]  /*0030*/  ULDC.64 UR6, c[0x0][0x208] ;  /* 0x0000820000067ab9 */ /* 0x000fe20000000a00 */
[----:B------:R-:W3:Y:S01]  /*0040*/  S2R R13, SR_TID.X ;  /* 0x00000000000d7919 */ /* 0x000ee20000002100 */
[----:B------:R-:W4:Y:S01]  /*0050*/  S2R R8, SR_CTAID.X ;  /* 0x0000000000087919 */ /* 0x000f220000002500 */
[----:B-1----:R-:W-:Y:S01]  /*0060*/  IMAD.SHL.U32 R0, R0, 0x8, RZ ;  /* 0x0000000800007824 */ /* 0x002fe200078e00ff */
[----:B---3--:R-:W-:-:S04]  /*0070*/  SHF.R.U32.HI R11, RZ, 0x3, R13 ;  /* 0x00000003ff0b7819 */ /* 0x008fc8000001160d */
[----:B------:R-:W-:Y:S01]  /*0080*/  LOP3.LUT R4, R0, 0x7, R13, 0xf8, !PT ;  /* 0x0000000700047812 */ /* 0x000fe200078ef80d */
[----:B----4-:R-:W-:Y:S01]  /*0090*/  IMAD.SHL.U32 R8, R8, 0x4, RZ ;  /* 0x0000000408087824 */ /* 0x010fe200078e00ff */
[----:B------:R-:W-:Y:S02]  /*00a0*/  SGXT.U32 R11, R11, 0x2 ;  /* 0x000000020b0b781a */ /* 0x000fe40000000000 */
[----:B------:R-:W-:-:S04]  /*00b0*/  SHF.R.S32.HI R5, RZ, 0x1f, R4 ;  /* 0x0000001fff057819 */ /* 0x000fc80000011404 */
[----:B------:R-:W-:Y:S02]  /*00c0*/  LEA.HI R6, R5, R4, RZ, 0x2 ;  /* 0x0000000405067211 */ /* 0x000fe400078f10ff */
[----:B------:R-:W-:Y:S02]  /*00d0*/  LOP3.LUT R5, R8, R11, RZ, 0xfc, !PT ;  /* 0x0000000b08057212 */ /* 0x000fe400078efcff */
[C---:B------:R-:W-:Y:S01]  /*00e0*/  LOP3.LUT R7, R6.reuse, 0xfffffffc, RZ, 0xc0, !PT ;  /* 0xfffffffc06077812 */ /* 0x040fe200078ec0ff */
[----:B------:R-:W-:Y:S01]  /*00f0*/  IMAD.SHL.U32 R6, R6, 0x4, RZ ;  /* 0x0000000406067824 */ /* 0x000fe200078e00ff */
[----:B------:R-:W-:-:S03]  /*0100*/  ISETP.GE.AND P0, PT, R5, 0x4, PT ;  /* 0x000000040500780c */ /* 0x000fc60003f06270 */
[C---:B------:R-:W-:Y:S01]  /*0110*/  IMAD.IADD R10, R4.reuse, 0x1, -R7 ;  /* 0x00000001040a7824 */ /* 0x040fe200078e0a07 */
[----:B------:R-:W-:-:S03]  /*0120*/  ISETP.LT.AND P0, PT, R4, 0x10, !P0 ;  /* 0x000000100400780c */ /* 0x000fc60004701270 */
[----:B------:R-:W-:Y:S01]  /*0130*/  IMAD R10, R5, 0x4, R10 ;  /* 0x00000004050a7824 */ /* 0x000fe200078e020a */
[----:B------:R-:W-:Y:S01]  /*0140*/  LOP3.LUT R5, R6, 0xfffffff0, RZ, 0xc0, !PT ;  /* 0xfffffff006057812 */ /* 0x000fe200078ec0ff */
[----:B------:R-:W1:Y:S04]  /*0150*/  S2UR UR5, SR_CgaCtaId ;  /* 0x00000000000579c3 */ /* 0x000e680000008800 */
[----:B------:R-:W-:Y:S02]  /*0160*/  IMAD.IADD R5, R10, 0x1, R5 ;  /* 0x000000010a057824 */ /* 0x000fe400078e0205 */
[----:B------:R-:W-:Y:S02]  /*0170*/  IMAD.MOV.U32 R10, RZ, RZ, RZ ;  /* 0x000000ffff0a7224 */ /* 0x000fe400078e00ff */
[----:B--2---:R-:W-:Y:S01]  /*0180*/  IMAD.WIDE R2, R5, 0x4, R2 ;  /* 0x0000000405027825 */ /* 0x004fe200078e0202 */
[----:B------:R-:W-:Y:S01]  /*0190*/  UMOV UR4, 0x400 ;  /* 0x0000040000047882 */ /* 0x000fe20000000000 */
[----:B------:R-:W2:Y:S03]  /*01a0*/  LDC.64 R4, c[0x0][0x220] ;  /* 0x00008800ff047b82 */ /* 0x000ea60000000a00 */
[----:B------:R3:W4:Y:S01]  /*01b0*/  @P0 LDG.E.EL R10, desc[UR6][R2.64] ;  /* 0x00000006020a0981 */ /* 0x000722000c2e1900 */
[----:B------:R-:W-:Y:S01]  /*01c0*/  IMAD.SHL.U32 R12, R13, 0x4, RZ ;  /* 0x000000040d0c7824 */ /* 0x000fe200078e00ff */
[----:B------:R-:W-:-:S02]  /*01d0*/  SHF.R.U32.HI R9, RZ, 0x2, R13 ;  /* 0x00000002ff097819 */ /* 0x000fc4000001160d */
[----:B------:R-:W-:Y:S01]  /*01e0*/  LOP3.LUT R8, R8, 0x3, R13, 0xf8, !PT ;  /* 0x0000000308087812 */ /* 0x000fe200078ef80d */
[----:B------:R-:W5:Y:S01]  /*01f0*/  LDC.64 R6, c[0x0][0x210] ;  /* 0x00008400ff067b82 */ /* 0x000f620000000a00 */
[----:B------:R-:W-:Y:S02]  /*0200*/  LOP3.LUT R12, R12, 0x1c, RZ, 0xc0, !PT ;  /* 0x0000001c0c0c7812 */ /* 0x000fe400078ec0ff */
[----:B------:R-:W-:Y:S02]  /*0210*/  SGXT.U32 R9, R9, 0x3 ;  /* 0x000000030909781a */ /* 0x000fe40000000000 */
[----:B------:R-:W-:Y:S01]  /*0220*/  LOP3.LUT R11, R12, R11, RZ, 0xfc, !PT ;  /* 0x0000000b0c0b7212 */ /* 0x000fe200078efcff */
[----:B-1----:R-:W-:Y:S01]  /*0230*/  UPRMT UR4, UR5, 0x654, UR4 ;  /* 0x0000065405047896 */ /* 0x002fe20008000004 */
[----:B------:R-:W-:Y:S02]  /*0240*/  LOP3.LUT R9, R0, R9, RZ, 0xfc, !PT ;  /* 0x0000000900097212 */ /* 0x000fe400078efcff */
[----:B------:R-:W-:-:S03]  /*0250*/  ISETP.GE.AND P1, PT, R8, 0x4, PT ;  /* 0x000000040800780c */ /* 0x000fc60003f26270 */
[----:B------:R-:W-:Y:S01]  /*0260*/  VIADD R12, R12, UR4 ;  /* 0x000000040c0c7c36 */ /* 0x000fe20008000000 */
[C---:B------:R-:W-:Y:S01]  /*0270*/  ISETP.LT.AND P0, PT, R9.reuse, 0x10, !P1 ;  /* 0x000000100900780c */ /* 0x040fe20004f01270 */
[----:B---3--:R-:W-:Y:S02]  /*0280*/  IMAD R3, R9, 0x4, R8 ;  /* 0x0000000409037824 */ /* 0x008fe400078e0208 */
[----:B------:R-:W-:Y:S02]  /*0290*/  IMAD R11, R11, 0x4, R12 ;  /* 0x000000040b0b7824 */ /* 0x000fe400078e020c */
[----:B--2---:R-:W-:Y:S01]  /*02a0*/  IMAD.WIDE R4, R8, 0x4, R4 ;  /* 0x0000000408047825 */ /* 0x004fe200078e0204 */
[----:B------:R-:W-:-:S03]  /*02b0*/  CS2R R8, SRZ ;  /* 0x0000000000087805 */ /* 0x000fc6000001ff00 */
[----:B-----5:R-:W-:Y:S01]  /*02c0*/  IMAD.WIDE R2, R3, 0x4, R6 ;  /* 0x0000000403027825 */ /* 0x020fe200078e0206 */
[----:B----4-:R-:W-:Y:S01]  /*02d0*/  STS [R11], R10 ;  /* 0x0000000a0b007388 */ /* 0x010fe20000000800 */
[----:B------:R-:W-:Y:S06]  /*02e0*/  BAR.SYNC.DEFER_BLOCKING 0x0 ;  /* 0x0000000000007b1d */ /* 0x000fec0000010000 */
[----:B------:R-:W2:Y:S04]  /*02f0*/  @!P1 LDG.E.EL R9, desc[UR6][R4.64] ;  /* 0x0000000604099981 */ /* 0x000ea8000c2e1900 */
[----:B------:R-:W2:Y:S01]  /*0300*/  @P0 LDG.E.EL R8, desc[UR6][R2.64] ;  /* 0x0000000602080981 */ /* 0x000ea2000c2e1900 */
[----:B------:R-:W-:-:S02]  /*0310*/  LOP3.LUT R6, R13, 0x1c, RZ, 0xc0, !PT ;  /* 0x0000001c0d067812 */ /* 0x000fc400078ec0ff */
[----:B------:R-:W-:-:S03]  /*0320*/  LOP3.LUT R0, R13, 0x1f, RZ, 0xc0, !PT ;  /* 0x0000001f0d007812 */ /* 0x000fc600078ec0ff */
[----:B------:R-:W-:-:S04]  /*0330*/  VIADD R7, R6, UR4 ;  /* 0x0000000406077c36 */ /* 0x000fc80008000000 */
[----:B------:R-:W-:-:S06]  /*0340*/  IMAD R0, R0, 0x4, R7 ;  /* 0x0000000400007824 */ /* 0x000fcc00078e0207 */
[----:B------:R-:W1:Y:S01]  /*0350*/  LDS R0, [R0] ;  /* 0x0000000000007984 */ /* 0x000e620000000800 */
[----:B------:R-:W-:Y:S01]  /*0360*/  BAR.SYNC.DEFER_BLOCKING 0x0 ;  /* 0x0000000000007b1d */ /* 0x000fe20000010000 */
[----:B--2---:R-:W-:-:S04]  /*0370*/  FADD R9, R9, R8 ;  /* 0x0000000809097221 */ /* 0x004fc80000000000 */
[----:B-1----:R-:W-:Y:S01]  /*0380*/  FADD R9, R0, R9 ;  /* 0x0000000900097221 */ /* 0x002fe20000000000 */
[----:B------:R-:W-:Y:S06]  /*0390*/  @!P0 EXIT ;  /* 0x000000000000894d */ /* 0x000fec0003800000 */
[----:B------:R-:W-:Y:S01]  /*03a0*/  STG.E desc[UR6][R2.64], R9 ;  /* 0x0000000902007986 */ /* 0x000fe2000c101906 */
[----:B------:R-:W-:Y:S05]  /*03b0*/  EXIT ;  /* 0x000000000000794d */ /* 0x000fea0003800000 */
.L_x_0:
[----:B------:R-:W-:-:S00]  /*03c0*/  BRA `(.L_x_0) ;  /* 0xfffffffc00fc7947 */ /* 0x000fc0000383ffff */
[----:B------:R-:W-:-:S00]  /*03d0*/  NOP ;  /* 0x0000000000007918 */ /* 0x000fc00000000000 */
        /* <DEDUP_REMOVED lines=10> */
.L_x_1:


//--------------------- .nv.shared.triton_poi_fused_add_native_layer_norm_5 --------------------------
	.section	.nv.shared.triton_poi_fused_add_native_layer_norm_5,"aw",@nobits
	.sectionflags	@""
	.align	16
	.zero		1024


//--------------------- .nv.constant0.triton_poi_fused_add_native_layer_norm_5 --------------------------
	.section	.nv.constant0.triton_poi_fused_add_native_layer_norm_5,"a",@progbits
	.sectionflags	@""
	.align	4
.nv.constant0.triton_poi_fused_add_native_layer_norm_5:
	.zero		560
